//
// Generated by NVIDIA NVVM Compiler
//
// Compiler Build ID: CL-36424714
// Cuda compilation tools, release 13.0, V13.0.88
// Based on NVVM 20.0.0
//

.version 9.0
.target sm_100
.address_size 64

	// .globl	_Z25csrMatrixVectorMultKernelPKjS0_PKfS2_Pfj
// _ZZ25csrMatrixVectorMultKernelPKjS0_PKfS2_PfjE4vals has been demoted

.visible .entry _Z25csrMatrixVectorMultKernelPKjS0_PKfS2_Pfj(
	.param .u64 .ptr .align 1 _Z25csrMatrixVectorMultKernelPKjS0_PKfS2_Pfj_param_0,
	.param .u64 .ptr .align 1 _Z25csrMatrixVectorMultKernelPKjS0_PKfS2_Pfj_param_1,
	.param .u64 .ptr .align 1 _Z25csrMatrixVectorMultKernelPKjS0_PKfS2_Pfj_param_2,
	.param .u64 .ptr .align 1 _Z25csrMatrixVectorMultKernelPKjS0_PKfS2_Pfj_param_3,
	.param .u64 .ptr .align 1 _Z25csrMatrixVectorMultKernelPKjS0_PKfS2_Pfj_param_4,
	.param .u32 _Z25csrMatrixVectorMultKernelPKjS0_PKfS2_Pfj_param_5
)
{
	.reg .pred 	%p<12>;
	.reg .b32 	%r<36>;
	.reg .b32 	%f<28>;
	.reg .b64 	%rd<20>;
	// demoted variable
	.shared .align 4 .b8 _ZZ25csrMatrixVectorMultKernelPKjS0_PKfS2_PfjE4vals[256];
	ld.param.u64 	%rd5, [_Z25csrMatrixVectorMultKernelPKjS0_PKfS2_Pfj_param_0];
	ld.param.u64 	%rd6, [_Z25csrMatrixVectorMultKernelPKjS0_PKfS2_Pfj_param_1];
	ld.param.u64 	%rd7, [_Z25csrMatrixVectorMultKernelPKjS0_PKfS2_Pfj_param_2];
	ld.param.u64 	%rd8, [_Z25csrMatrixVectorMultKernelPKjS0_PKfS2_Pfj_param_3];
	ld.param.u64 	%rd9, [_Z25csrMatrixVectorMultKernelPKjS0_PKfS2_Pfj_param_4];
	ld.param.u32 	%r20, [_Z25csrMatrixVectorMultKernelPKjS0_PKfS2_Pfj_param_5];
	mov.u32 	%r21, %ctaid.x;
	mov.u32 	%r22, %ntid.x;
	mov.u32 	%r1, %tid.x;
	mad.lo.s32 	%r23, %r21, %r22, %r1;
	shr.u32 	%r2, %r23, 6;
	setp.ge.u32 	%p1, %r2, %r20;
	@%p1 bra 	$L__BB0_20;
	cvta.to.global.u64 	%rd10, %rd5;
	mul.wide.u32 	%rd11, %r2, 4;
	add.s64 	%rd12, %rd10, %rd11;
	ld.global.u32 	%r3, [%rd12];
	ld.global.u32 	%r24, [%rd12+4];
	sub.s32 	%r33, %r24, %r3;
	cvt.rn.f32.u32 	%f1, %r33;
	mul.f32 	%f2, %f1, 0f3C800000;
	cvt.rpi.f32.f32 	%f3, %f2;
	cvt.rzi.u32.f32 	%r5, %f3;
	setp.eq.s32 	%p2, %r5, 0;
	@%p2 bra 	$L__BB0_20;
	shl.b32 	%r25, %r1, 2;
	mov.u32 	%r26, _ZZ25csrMatrixVectorMultKernelPKjS0_PKfS2_PfjE4vals;
	add.s32 	%r6, %r26, %r25;
	cvta.to.global.u64 	%rd13, %rd9;
	add.s64 	%rd1, %rd13, %rd11;
	add.s32 	%r7, %r6, %r25;
	shl.b32 	%r27, %r1, 3;
	add.s32 	%r8, %r7, %r27;
	shl.b32 	%r28, %r1, 4;
	add.s32 	%r9, %r8, %r28;
	shl.b32 	%r29, %r1, 5;
	add.s32 	%r10, %r9, %r29;
	shl.b32 	%r30, %r1, 6;
	add.s32 	%r11, %r10, %r30;
	neg.s32 	%r35, %r5;
	add.s32 	%r34, %r1, %r3;
	cvta.to.global.u64 	%rd2, %rd7;
	cvta.to.global.u64 	%rd3, %rd6;
	cvta.to.global.u64 	%rd4, %rd8;
$L__BB0_3:
	mov.b32 	%r31, 0;
	st.shared.u32 	[%r6], %r31;
	setp.ge.u32 	%p3, %r1, %r33;
	@%p3 bra 	$L__BB0_5;
	mul.wide.u32 	%rd15, %r34, 4;
	add.s64 	%rd16, %rd2, %rd15;
	ld.global.f32 	%f4, [%rd16];
	add.s64 	%rd17, %rd3, %rd15;
	ld.global.u32 	%r32, [%rd17];
	mul.wide.u32 	%rd18, %r32, 4;
	add.s64 	%rd19, %rd4, %rd18;
	ld.global.f32 	%f5, [%rd19];
	mul.f32 	%f6, %f4, %f5;
	st.shared.f32 	[%r6], %f6;
$L__BB0_5:
	setp.gt.u32 	%p4, %r1, 31;
	bar.sync 	0;
	@%p4 bra 	$L__BB0_7;
	ld.shared.f32 	%f7, [%r7+4];
	ld.shared.f32 	%f8, [%r7];
	add.f32 	%f9, %f7, %f8;
	st.shared.f32 	[%r7], %f9;
$L__BB0_7:
	setp.gt.u32 	%p5, %r1, 15;
	bar.sync 	0;
	@%p5 bra 	$L__BB0_9;
	ld.shared.f32 	%f10, [%r8+8];
	ld.shared.f32 	%f11, [%r8];
	add.f32 	%f12, %f10, %f11;
	st.shared.f32 	[%r8], %f12;
$L__BB0_9:
	setp.gt.u32 	%p6, %r1, 7;
	bar.sync 	0;
	@%p6 bra 	$L__BB0_11;
	ld.shared.f32 	%f13, [%r9+16];
	ld.shared.f32 	%f14, [%r9];
	add.f32 	%f15, %f13, %f14;
	st.shared.f32 	[%r9], %f15;
$L__BB0_11:
	setp.gt.u32 	%p7, %r1, 3;
	bar.sync 	0;
	@%p7 bra 	$L__BB0_13;
	ld.shared.f32 	%f16, [%r10+32];
	ld.shared.f32 	%f17, [%r10];
	add.f32 	%f18, %f16, %f17;
	st.shared.f32 	[%r10], %f18;
$L__BB0_13:
	setp.gt.u32 	%p8, %r1, 1;
	bar.sync 	0;
	@%p8 bra 	$L__BB0_15;
	ld.shared.f32 	%f19, [%r11+64];
	ld.shared.f32 	%f20, [%r11];
	add.f32 	%f21, %f19, %f20;
	st.shared.f32 	[%r11], %f21;
$L__BB0_15:
	setp.ne.s32 	%p9, %r1, 0;
	bar.sync 	0;
	@%p9 bra 	$L__BB0_17;
	ld.shared.f32 	%f22, [_ZZ25csrMatrixVectorMultKernelPKjS0_PKfS2_PfjE4vals+128];
	ld.shared.f32 	%f23, [_ZZ25csrMatrixVectorMultKernelPKjS0_PKfS2_PfjE4vals];
	add.f32 	%f24, %f22, %f23;
	st.shared.f32 	[_ZZ25csrMatrixVectorMultKernelPKjS0_PKfS2_PfjE4vals], %f24;
$L__BB0_17:
	setp.ne.s32 	%p10, %r1, 0;
	bar.sync 	0;
	@%p10 bra 	$L__BB0_19;
	ld.shared.f32 	%f25, [_ZZ25csrMatrixVectorMultKernelPKjS0_PKfS2_PfjE4vals];
	ld.global.f32 	%f26, [%rd1];
	add.f32 	%f27, %f25, %f26;
	st.global.f32 	[%rd1], %f27;
$L__BB0_19:
	add.s32 	%r35, %r35, 1;
	setp.ne.s32 	%p11, %r35, 0;
	add.s32 	%r34, %r34, 64;
	add.s32 	%r33, %r33, -64;
	@%p11 bra 	$L__BB0_3;
$L__BB0_20:
	ret;

}


// ===== COMPILED SASS (sm_100) =====

	.target	sm_100

	.elftype	@"ET_EXEC"


//--------------------- .note.nv.tkinfo           --------------------------
	.section	.note.nv.tkinfo,"",@"SHT_NOTE"
	.sectionflags	@"SHF_NOTE_NV_TKINFO"
	.tkinfo
        /*0018*/ 	.word	0x00000002
        /*0030*/ 	.string	""
        /*0030*/ 	.string	"ptxas"
        /*0030*/ 	.string	"Cuda compilation tools, release 13.0, V13.0.88"
        /*0030*/ 	.string	"Build cuda_13.0.r13.0/compiler.36424714_0"
        /*0030*/ 	.string	"-arch sm_100 -m 64 "



//--------------------- .note.nv.cuinfo           --------------------------
	.section	.note.nv.cuinfo,"",@"SHT_NOTE"
	.sectionflags	@"SHF_NOTE_NV_CUINFO"
        /*0018*/ 	.short	0x0002
        /*001a*/ 	.short	0x0064
        /*001c*/ 	.short	0x0082
	.zero		2


//--------------------- .nv.info                  --------------------------
	.section	.nv.info,"",@"SHT_CUDA_INFO"
	.align	4


	//----- nvinfo : EIATTR_REGCOUNT
	.align		4
        /*0000*/ 	.byte	0x04, 0x2f
        /*0002*/ 	.short	(.L_1 - .L_0)
	.align		4
.L_0:
        /*0004*/ 	.word	index@(_Z25csrMatrixVectorMultKernelPKjS0_PKfS2_Pfj)
        /*0008*/ 	.word	0x0000001a


	//----- nvinfo : EIATTR_FRAME_SIZE
	.align		4
.L_1:
        /*000c*/ 	.byte	0x04, 0x11
        /*000e*/ 	.short	(.L_3 - .L_2)
	.align		4
.L_2:
        /*0010*/ 	.word	index@(_Z25csrMatrixVectorMultKernelPKjS0_PKfS2_Pfj)
        /*0014*/ 	.word	0x00000000


	//----- nvinfo : EIATTR_MIN_STACK_SIZE
	.align		4
.L_3:
        /*0018*/ 	.byte	0x04, 0x12
        /*001a*/ 	.short	(.L_5 - .L_4)
	.align		4
.L_4:
        /*001c*/ 	.word	index@(_Z25csrMatrixVectorMultKernelPKjS0_PKfS2_Pfj)
        /*0020*/ 	.word	0x00000000
.L_5:


//--------------------- .nv.compat                --------------------------
	.section	.nv.compat,"",@"SHT_CUDA_COMPAT_INFO"
	.align	4
        /*0000*/ 	.byte	0x02, 0x09, 0x00, 0x00, 0x02, 0x02, 0x01, 0x00, 0x02, 0x05, 0x05, 0x00, 0x03, 0x07, 0x01, 0x01
        /*0010*/ 	.byte	0x02, 0x03, 0x00, 0x00, 0x02, 0x06, 0x01, 0x00, 0x04, 0x0b, 0x08, 0x00, 0x09, 0x00, 0x00, 0x00
        /*0020*/ 	.byte	0x00, 0x00, 0x00, 0x00


//--------------------- .nv.info._Z25csrMatrixVectorMultKernelPKjS0_PKfS2_Pfj --------------------------
	.section	.nv.info._Z25csrMatrixVectorMultKernelPKjS0_PKfS2_Pfj,"",@"SHT_CUDA_INFO"
	.sectionflags	@""
	.align	4


	//----- nvinfo : EIATTR_CUDA_API_VERSION
	.align		4
        /*0000*/ 	.byte	0x04, 0x37
        /*0002*/ 	.short	(.L_7 - .L_6)
.L_6:
        /*0004*/ 	.word	0x00000082


	//----- nvinfo : EIATTR_KPARAM_INFO
	.align		4
.L_7:
        /*0008*/ 	.byte	0x04, 0x17
        /*000a*/ 	.short	(.L_9 - .L_8)
.L_8:
        /*000c*/ 	.word	0x00000000
        /*0010*/ 	.short	0x0005
        /*0012*/ 	.short	0x0028
        /*0014*/ 	.byte	0x00, 0xf0, 0x11, 0x00


	//----- nvinfo : EIATTR_KPARAM_INFO
	.align		4
.L_9:
        /*0018*/ 	.byte	0x04, 0x17
        /*001a*/ 	.short	(.L_11 - .L_10)
.L_10:
        /*001c*/ 	.word	0x00000000
        /*0020*/ 	.short	0x0004
        /*0022*/ 	.short	0x0020
        /*0024*/ 	.byte	0x00, 0xf5, 0x21, 0x00


	//----- nvinfo : EIATTR_KPARAM_INFO
	.align		4
.L_11:
        /*0028*/ 	.byte	0x04, 0x17
        /*002a*/ 	.short	(.L_13 - .L_12)
.L_12:
        /*002c*/ 	.word	0x00000000
        /*0030*/ 	.short	0x0003
        /*0032*/ 	.short	0x0018
        /*0034*/ 	.byte	0x00, 0xf5, 0x21, 0x00


	//----- nvinfo : EIATTR_KPARAM_INFO
	.align		4
.L_13:
        /*0038*/ 	.byte	0x04, 0x17
        /*003a*/ 	.short	(.L_15 - .L_14)
.L_14:
        /*003c*/ 	.word	0x00000000
        /*0040*/ 	.short	0x0002
        /*0042*/ 	.short	0x0010
        /*0044*/ 	.byte	0x00, 0xf5, 0x21, 0x00


	//----- nvinfo : EIATTR_KPARAM_INFO
	.align		4
.L_15:
        /*0048*/ 	.byte	0x04, 0x17
        /*004a*/ 	.short	(.L_17 - .L_16)
.L_16:
        /*004c*/ 	.word	0x00000000
        /*0050*/ 	.short	0x0001
        /*0052*/ 	.short	0x0008
        /*0054*/ 	.byte	0x00, 0xf5, 0x21, 0x00


	//----- nvinfo : EIATTR_KPARAM_INFO
	.align		4
.L_17:
        /*0058*/ 	.byte	0x04, 0x17
        /*005a*/ 	.short	(.L_19 - .L_18)
.L_18:
        /*005c*/ 	.word	0x00000000
        /*0060*/ 	.short	0x0000
        /*0062*/ 	.short	0x0000
        /*0064*/ 	.byte	0x00, 0xf5, 0x21, 0x00


	//----- nvinfo : EIATTR_SPARSE_MMA_MASK
	.align		4
.L_19:
        /*0068*/ 	.byte	0x03, 0x50
        /*006a*/ 	.short	0x0000


	//----- nvinfo : EIATTR_MAXREG_COUNT
	.align		4
        /*006c*/ 	.byte	0x03, 0x1b
        /*006e*/ 	.short	0x00ff


	//----- nvinfo : EIATTR_NUM_BARRIERS
	.align		4
        /*0070*/ 	.byte	0x02, 0x4c
        /*0072*/ 	.byte	0x01
	.zero		1


	//----- nvinfo : EIATTR_MERCURY_ISA_VERSION
	.align		4
        /*0074*/ 	.byte	0x03, 0x5f
        /*0076*/ 	.short	0x0101


	//----- nvinfo : EIATTR_VRC_CTA_INIT_COUNT
	.align		4
        /*0078*/ 	.byte	0x02, 0x4a
	.zero		1
	.zero		1


	//----- nvinfo : EIATTR_EXIT_INSTR_OFFSETS
	.align		4
        /*007c*/ 	.byte	0x04, 0x1c
        /*007e*/ 	.short	(.L_21 - .L_20)


	//   ....[0]....
.L_20:
        /*0080*/ 	.word	0x00000080


	//   ....[1]....
        /*0084*/ 	.word	0x00000130


	//   ....[2]....
        /*0088*/ 	.word	0x00000630


	//----- nvinfo : EIATTR_CRS_STACK_SIZE
	.align		4
.L_21:
        /*008c*/ 	.byte	0x04, 0x1e
        /*008e*/ 	.short	(.L_23 - .L_22)
.L_22:
        /*0090*/ 	.word	0x00000000


	//----- nvinfo : EIATTR_CBANK_PARAM_SIZE
	.align		4
.L_23:
        /*0094*/ 	.byte	0x03, 0x19
        /*0096*/ 	.short	0x002c


	//----- nvinfo : EIATTR_PARAM_CBANK
	.align		4
        /*0098*/ 	.byte	0x04, 0x0a
        /*009a*/ 	.short	(.L_25 - .L_24)
	.align		4
.L_24:
        /*009c*/ 	.word	index@(.nv.constant0._Z25csrMatrixVectorMultKernelPKjS0_PKfS2_Pfj)
        /*00a0*/ 	.short	0x0380
        /*00a2*/ 	.short	0x002c


	//----- nvinfo : EIATTR_SW_WAR
	.align		4
.L_25:
        /*00a4*/ 	.byte	0x04, 0x36
        /*00a6*/ 	.short	(.L_27 - .L_26)
.L_26:
        /*00a8*/ 	.word	0x00000008
.L_27:


//--------------------- .nv.callgraph             --------------------------
	.section	.nv.callgraph,"",@"SHT_CUDA_CALLGRAPH"
	.align	4
	.sectionentsize	8
	.align		4
        /*0000*/ 	.word	0x00000000
	.align		4
        /*0004*/ 	.word	0xffffffff
	.align		4
        /*0008*/ 	.word	0x00000000
	.align		4
        /*000c*/ 	.word	0xfffffffe
	.align		4
        /*0010*/ 	.word	0x00000000
	.align		4
        /*0014*/ 	.word	0xfffffffd
	.align		4
        /*0018*/ 	.word	0x00000000
	.align		4
        /*001c*/ 	.word	0xfffffffc


//--------------------- .text._Z25csrMatrixVectorMultKernelPKjS0_PKfS2_Pfj --------------------------
	.section	.text._Z25csrMatrixVectorMultKernelPKjS0_PKfS2_Pfj,"ax",@progbits
	.align	128
        .global         _Z25csrMatrixVectorMultKernelPKjS0_PKfS2_Pfj
        .type           _Z25csrMatrixVectorMultKernelPKjS0_PKfS2_Pfj,@function
        .size           _Z25csrMatrixVectorMultKernelPKjS0_PKfS2_Pfj,(.L_x_2 - _Z25csrMatrixVectorMultKernelPKjS0_PKfS2_Pfj)
        .other          _Z25csrMatrixVectorMultKernelPKjS0_PKfS2_Pfj,@"STO_CUDA_ENTRY STV_DEFAULT"
_Z25csrMatrixVectorMultKernelPKjS0_PKfS2_Pfj:
.text._Z25csrMatrixVectorMultKernelPKjS0_PKfS2_Pfj:
[----:B------:R-:W-:Y:S01]  /*0000*/  LDC R1, c[0x0][0x37c] ;  /* 0x0000df00ff017b82 */ /* 0x000fe20000000800 */
[----:B------:R-:W0:Y:S07]  /*0010*/  S2R R0, SR_TID.X ;  /* 0x0000000000007919 */ /* 0x000e2e0000002100 */
[----:B------:R-:W0:Y:S01]  /*0020*/  S2UR UR4, SR_CTAID.X ;  /* 0x00000000000479c3 */ /* 0x000e220000002500 */
[----:B------:R-:W1:Y:S07]  /*0030*/  LDCU UR5, c[0x0][0x3a8] ;  /* 0x00007500ff0577ac */ /* 0x000e6e0008000800 */
[----:B------:R-:W0:Y:S02]  /*0040*/  LDC R3, c[0x0][0x360] ;  /* 0x0000d800ff037b82 */ /* 0x000e240000000800 */
[----:B0-----:R-:W-:-:S05]  /*0050*/  IMAD R2, R3, UR4, R0 ;  /* 0x0000000403027c24 */ /* 0x001fca000f8e0200 */
[----:B------:R-:W-:-:S04]  /*0060*/  SHF.R.U32.HI R17, RZ, 0x6, R2 ;  /* 0x00000006ff117819 */ /* 0x000fc80000011602 */
[----:B-1----:R-:W-:-:S13]  /*0070*/  ISETP.GE.U32.AND P0, PT, R17, UR5, PT ;  /* 0x0000000511007c0c */ /* 0x002fda000bf06070 */
[----:B------:R-:W-:Y:S05]  /*0080*/  @P0 EXIT ;  /* 0x000000000000094d */ /* 0x000fea0003800000 */
[----:B------:R-:W0:Y:S01]  /*0090*/  LDC.64 R2, c[0x0][0x380] ;  /* 0x0000e000ff027b82 */ /* 0x000e220000000a00 */
[----:B------:R-:W1:Y:S01]  /*00a0*/  LDCU.64 UR6, c[0x0][0x358] ;  /* 0x00006b00ff0677ac */ /* 0x000e620008000a00 */
[----:B0-----:R-:W-:-:S05]  /*00b0*/  IMAD.WIDE.U32 R2, R17, 0x4, R2 ;  /* 0x0000000411027825 */ /* 0x001fca00078e0002 */
[----:B-1----:R-:W2:Y:S04]  /*00c0*/  LDG.E R19, desc[UR6][R2.64] ;  /* 0x0000000602137981 */ /* 0x002ea8000c1e1900 */
[----:B------:R-:W2:Y:S02]  /*00d0*/  LDG.E R4, desc[UR6][R2.64+0x4] ;  /* 0x0000040602047981 */ /* 0x000ea4000c1e1900 */
[----:B--2---:R-:W-:-:S05]  /*00e0*/  IMAD.IADD R15, R4, 0x1, -R19 ;  /* 0x00000001040f7824 */ /* 0x004fca00078e0a13 */
[----:B------:R-:W-:-:S05]  /*00f0*/  I2FP.F32.U32 R4, R15 ;  /* 0x0000000f00047245 */ /* 0x000fca0000201000 */
[----:B------:R-:W-:-:S04]  /*0100*/  FMUL R4, R4, 0.015625 ;  /* 0x3c80000004047820 */ /* 0x000fc80000400000 */
[----:B------:R-:W0:Y:S02]  /*0110*/  F2I.U32.CEIL.NTZ R8, R4 ;  /* 0x0000000400087305 */ /* 0x000e24000020b000 */
[----:B0-----:R-:W-:-:S13]  /*0120*/  ISETP.NE.AND P0, PT, R8, RZ, PT ;  /* 0x000000ff0800720c */ /* 0x001fda0003f05270 */
[----:B------:R-:W-:Y:S05]  /*0130*/  @!P0 EXIT ;  /* 0x000000000000894d */ /* 0x000fea0003800000 */
[----:B------:R-:W0:Y:S01]  /*0140*/  S2UR UR5, SR_CgaCtaId ;  /* 0x00000000000579c3 */ /* 0x000e220000008800 */
[----:B------:R-:W-:Y:S01]  /*0150*/  UMOV UR4, 0x400 ;  /* 0x0000040000047882 */ /* 0x000fe20000000000 */
[----:B------:R-:W-:Y:S01]  /*0160*/  IMAD.IADD R4, R19, 0x1, R0 ;  /* 0x0000000113047824 */ /* 0x000fe200078e0200 */
[----:B------:R-:W-:-:S05]  /*0170*/  IADD3 R8, PT, PT, -R8, RZ, RZ ;  /* 0x000000ff08087210 */ /* 0x000fca0007ffe1ff */
[----:B------:R-:W1:Y:S01]  /*0180*/  LDC.64 R2, c[0x0][0x3a0] ;  /* 0x0000e800ff027b82 */ /* 0x000e620000000a00 */
[----:B0-----:R-:W-:-:S06]  /*0190*/  ULEA UR4, UR5, UR4, 0x18 ;  /* 0x0000000405047291 */ /* 0x001fcc000f8ec0ff */
[----:B------:R-:W-:Y:S01]  /*01a0*/  LEA R5, R0, UR4, 0x2 ;  /* 0x0000000400057c11 */ /* 0x000fe2000f8e10ff */
[----:B-1----:R-:W-:-:S04]  /*01b0*/  IMAD.WIDE.U32 R2, R17, 0x4, R2 ;  /* 0x0000000411027825 */ /* 0x002fc800078e0002 */
[----:B------:R-:W-:-:S05]  /*01c0*/  IMAD R7, R0, 0x4, R5 ;  /* 0x0000000400077824 */ /* 0x000fca00078e0205 */
[----:B------:R-:W-:-:S05]  /*01d0*/  LEA R9, R0, R7, 0x3 ;  /* 0x0000000700097211 */ /* 0x000fca00078e18ff */
[----:B------:R-:W-:-:S05]  /*01e0*/  IMAD R11, R0, 0x10, R9 ;  /* 0x00000010000b7824 */ /* 0x000fca00078e0209 */
[----:B------:R-:W-:-:S05]  /*01f0*/  LEA R13, R0, R11, 0x5 ;  /* 0x0000000b000d7211 */ /* 0x000fca00078e28ff */
[----:B------:R-:W-:-:S07]  /*0200*/  IMAD R6, R0, 0x40, R13 ;  /* 0x0000004000067824 */ /* 0x000fce00078e020d */
.L_x_0:
[----:B------:R-:W-:Y:S01]  /*0210*/  ISETP.GE.U32.AND P0, PT, R0, R15, PT ;  /* 0x0000000f0000720c */ /* 0x000fe20003f06070 */
[----:B0-----:R-:W0:Y:S08]  /*0220*/  LDC.64 R18, c[0x0][0x390] ;  /* 0x0000e400ff127b82 */ /* 0x001e300000000a00 */
[----:B------:R-:W1:Y:S08]  /*0230*/  LDC.64 R16, c[0x0][0x398] ;  /* 0x0000e600ff107b82 */ /* 0x000e700000000a00 */
[----:B------:R-:W2:Y:S02]  /*0240*/  @!P0 LDC.64 R20, c[0x0][0x388] ;  /* 0x0000e200ff148b82 */ /* 0x000ea40000000a00 */
[----:B--2---:R-:W-:-:S06]  /*0250*/  @!P0 IMAD.WIDE.U32 R20, R4, 0x4, R20 ;  /* 0x0000000404148825 */ /* 0x004fcc00078e0014 */
[----:B------:R-:W1:Y:S01]  /*0260*/  @!P0 LDG.E R21, desc[UR6][R20.64] ;  /* 0x0000000614158981 */ /* 0x000e62000c1e1900 */
[----:B0-----:R-:W-:-:S06]  /*0270*/  @!P0 IMAD.WIDE.U32 R18, R4, 0x4, R18 ;  /* 0x0000000404128825 */ /* 0x001fcc00078e0012 */
[----:B------:R-:W2:Y:S01]  /*0280*/  @!P0 LDG.E R18, desc[UR6][R18.64] ;  /* 0x0000000612128981 */ /* 0x000ea2000c1e1900 */
[----:B-1----:R-:W-:-:S06]  /*0290*/  @!P0 IMAD.WIDE.U32 R16, R21, 0x4, R16 ;  /* 0x0000000415108825 */ /* 0x002fcc00078e0010 */
[----:B------:R-:W2:Y:S01]  /*02a0*/  @!P0 LDG.E R17, desc[UR6][R16.64] ;  /* 0x0000000610118981 */ /* 0x000ea2000c1e1900 */
[----:B------:R-:W-:Y:S01]  /*02b0*/  HFMA2 R14, -RZ, RZ, 0, 0 ;  /* 0x00000000ff0e7431 */ /* 0x000fe200000001ff */
[----:B------:R-:W-:Y:S05]  /*02c0*/  WARPSYNC.ALL ;  /* 0x0000000000007948 */ /* 0x000fea0003800000 */
[----:B------:R-:W-:Y:S01]  /*02d0*/  ISETP.GT.U32.AND P1, PT, R0, 0x1f, PT ;  /* 0x0000001f0000780c */ /* 0x000fe20003f24070 */
[----:B--2---:R-:W-:-:S05]  /*02e0*/  @!P0 FMUL R14, R18, R17 ;  /* 0x00000011120e8220 */ /* 0x004fca0000400000 */
[----:B------:R-:W-:Y:S01]  /*02f0*/  STS [R5], R14 ;  /* 0x0000000e05007388 */ /* 0x000fe20000000800 */
[----:B------:R-:W-:Y:S06]  /*0300*/  BAR.SYNC.DEFER_BLOCKING 0x0 ;  /* 0x0000000000007b1d */ /* 0x000fec0000010000 */
[----:B------:R-:W-:Y:S04]  /*0310*/  @!P1 LDS R10, [R7+0x4] ;  /* 0x00000400070a9984 */ /* 0x000fe80000000800 */
[----:B------:R-:W0:Y:S01]  /*0320*/  @!P1 LDS R21, [R7] ;  /* 0x0000000007159984 */ /* 0x000e220000000800 */
[----:B------:R-:W-:Y:S01]  /*0330*/  ISETP.GT.U32.AND P0, PT, R0, 0xf, PT ;  /* 0x0000000f0000780c */ /* 0x000fe20003f04070 */
[----:B0-----:R-:W-:-:S05]  /*0340*/  @!P1 FADD R10, R10, R21 ;  /* 0x000000150a0a9221 */ /* 0x001fca0000000000 */
[----:B------:R-:W-:Y:S01]  /*0350*/  @!P1 STS [R7], R10 ;  /* 0x0000000a07009388 */ /* 0x000fe20000000800 */
        /* <DEDUP_REMOVED lines=18> */
[----:B------:R-:W-:Y:S01]  /*0480*/  BAR.SYNC.DEFER_BLOCKING 0x0 ;  /* 0x0000000000007b1d */ /* 0x000fe20000010000 */
[----:B------:R-:W-:-:S05]  /*0490*/  ISETP.NE.AND P2, PT, R0, RZ, PT ;  /* 0x000000ff0000720c */ /* 0x000fca0003f45270 */
[----:B------:R-:W-:Y:S04]  /*04a0*/  @!P1 LDS R12, [R6+0x40] ;  /* 0x00004000060c9984 */ /* 0x000fe80000000800 */
[----:B------:R-:W0:Y:S04]  /*04b0*/  @!P1 LDS R17, [R6] ;  /* 0x0000000006119984 */ /* 0x000e280000000800 */
[----:B------:R-:W1:Y:S01]  /*04c0*/  @!P2 S2R R19, SR_CgaCtaId ;  /* 0x000000000013a919 */ /* 0x000e620000008800 */
[----:B------:R-:W-:Y:S01]  /*04d0*/  @!P2 MOV R14, 0x400 ;  /* 0x00000400000ea802 */ /* 0x000fe20000000f00 */
[----:B0-----:R-:W-:-:S05]  /*04e0*/  @!P1 FADD R17, R12, R17 ;  /* 0x000000110c119221 */ /* 0x001fca0000000000 */
[----:B------:R-:W-:Y:S01]  /*04f0*/  @!P1 STS [R6], R17 ;  /* 0x0000001106009388 */ /* 0x000fe20000000800 */
[----:B-1----:R-:W-:Y:S01]  /*0500*/  @!P2 LEA R21, R19, R14, 0x18 ;  /* 0x0000000e1315a211 */ /* 0x002fe200078ec0ff */
[----:B------:R-:W-:Y:S06]  /*0510*/  BAR.SYNC.DEFER_BLOCKING 0x0 ;  /* 0x0000000000007b1d */ /* 0x000fec0000010000 */
[----:B------:R-:W-:Y:S04]  /*0520*/  @!P2 LDS R12, [R21+0x80] ;  /* 0x00008000150ca984 */ /* 0x000fe80000000800 */
[----:B------:R-:W0:Y:S02]  /*0530*/  @!P2 LDS R19, [R21] ;  /* 0x000000001513a984 */ /* 0x000e240000000800 */
[----:B0-----:R-:W-:-:S05]  /*0540*/  @!P2 FADD R12, R12, R19 ;  /* 0x000000130c0ca221 */ /* 0x001fca0000000000 */
[----:B------:R-:W-:Y:S01]  /*0550*/  @!P2 STS [R21], R12 ;  /* 0x0000000c1500a388 */ /* 0x000fe20000000800 */
[----:B------:R-:W-:Y:S06]  /*0560*/  BAR.SYNC.DEFER_BLOCKING 0x0 ;  /* 0x0000000000007b1d */ /* 0x000fec0000010000 */
[----:B------:R-:W2:Y:S01]  /*0570*/  @!P2 LDG.E R19, desc[UR6][R2.64] ;  /* 0x000000060213a981 */ /* 0x000ea2000c1e1900 */
[----:B------:R-:W0:Y:S01]  /*0580*/  @!P2 S2R R23, SR_CgaCtaId ;  /* 0x000000000017a919 */ /* 0x000e220000008800 */
[----:B------:R-:W-:-:S04]  /*0590*/  @!P2 MOV R10, 0x400 ;  /* 0x00000400000aa802 */ /* 0x000fc80000000f00 */
[----:B0-----:R-:W-:-:S06]  /*05a0*/  @!P2 LEA R10, R23, R10, 0x18 ;  /* 0x0000000a170aa211 */ /* 0x001fcc00078ec0ff */
[----:B------:R-:W2:Y:S01]  /*05b0*/  @!P2 LDS R10, [R10] ;  /* 0x000000000a0aa984 */ /* 0x000ea20000000800 */
[----:B------:R-:W-:-:S05]  /*05c0*/  VIADD R8, R8, 0x1 ;  /* 0x0000000108087836 */ /* 0x000fca0000000000 */
[----:B------:R-:W-:Y:S01]  /*05d0*/  ISETP.NE.AND P0, PT, R8, RZ, PT ;  /* 0x000000ff0800720c */ /* 0x000fe20003f05270 */
[----:B------:R-:W-:Y:S01]  /*05e0*/  VIADD R4, R4, 0x40 ;  /* 0x0000004004047836 */ /* 0x000fe20000000000 */
[----:B------:R-:W-:Y:S01]  /*05f0*/  IADD3 R15, PT, PT, R15, -0x40, RZ ;  /* 0xffffffc00f0f7810 */ /* 0x000fe20007ffe0ff */
[----:B--2---:R-:W-:-:S05]  /*0600*/  @!P2 FADD R19, R10, R19 ;  /* 0x000000130a13a221 */ /* 0x004fca0000000000 */
[----:B------:R0:W-:Y:S05]  /*0610*/  @!P2 STG.E desc[UR6][R2.64], R19 ;  /* 0x000000130200a986 */ /* 0x0001ea000c101906 */
[----:B------:R-:W-:Y:S05]  /*0620*/  @P0 BRA `(.L_x_0) ;  /* 0xfffffff800f80947 */ /* 0x000fea000383ffff */
[----:B------:R-:W-:Y:S05]  /*0630*/  EXIT ;  /* 0x000000000000794d */ /* 0x000fea0003800000 */
.L_x_1:
[----:B------:R-:W-:-:S00]  /*0640*/  BRA `(.L_x_1) ;  /* 0xfffffffc00fc7947 */ /* 0x000fc0000383ffff */
[----:B------:R-:W-:-:S00]  /*0650*/  NOP ;  /* 0x0000000000007918 */ /* 0x000fc00000000000 */
        /* <DEDUP_REMOVED lines=10> */
.L_x_2:


//--------------------- .nv.shared._Z25csrMatrixVectorMultKernelPKjS0_PKfS2_Pfj --------------------------
	.section	.nv.shared._Z25csrMatrixVectorMultKernelPKjS0_PKfS2_Pfj,"aw",@nobits
	.sectionflags	@""
	.align	4
.nv.shared._Z25csrMatrixVectorMultKernelPKjS0_PKfS2_Pfj:
	.zero		1280


//--------------------- .nv.shared.reserved.0     --------------------------
	.section	.nv.shared.reserved.0,"aw",@nobits
	.weak		__nv_reservedSMEM_offset_0_alias
	.size		__nv_reservedSMEM_offset_0_alias, 0, 64
	.other		__nv_reservedSMEM_offset_0_alias,@"STO_CUDA_RESERVED_SHARED STV_DEFAULT"
__nv_reservedSMEM_offset_0_alias:
	.zero		0
	.zero		64


//--------------------- .nv.constant0._Z25csrMatrixVectorMultKernelPKjS0_PKfS2_Pfj --------------------------
	.section	.nv.constant0._Z25csrMatrixVectorMultKernelPKjS0_PKfS2_Pfj,"a",@progbits
	.sectionflags	@""
	.align	4
.nv.constant0._Z25csrMatrixVectorMultKernelPKjS0_PKfS2_Pfj:
	.zero		940


//--------------------- SYMBOLS --------------------------

	.type		.nv.reservedSmem.offset0,@object
	.size		.nv.reservedSmem.offset0,0x4
	.type		.nv.reservedSmem.cap,@object
	.size		.nv.reservedSmem.cap,0x4
